//
// Generated by NVIDIA NVVM Compiler
//
// Compiler Build ID: CL-36424714
// Cuda compilation tools, release 13.0, V13.0.88
// Based on NVVM 20.0.0
//

.version 9.0
.target sm_100
.address_size 64

	// .globl	_Z25sumReductionSegmentSharedPfS_
// _ZZ25sumReductionSegmentSharedPfS_E11shared_data has been demoted

.visible .entry _Z25sumReductionSegmentSharedPfS_(
	.param .u64 .ptr .align 1 _Z25sumReductionSegmentSharedPfS__param_0,
	.param .u64 .ptr .align 1 _Z25sumReductionSegmentSharedPfS__param_1
)
{
	.reg .pred 	%p<4>;
	.reg .b32 	%r<9>;
	.reg .b32 	%f<12>;
	.reg .b64 	%rd<9>;
	// demoted variable
	.shared .align 4 .b8 _ZZ25sumReductionSegmentSharedPfS_E11shared_data[16];
	ld.param.u64 	%rd2, [_Z25sumReductionSegmentSharedPfS__param_0];
	ld.param.u64 	%rd1, [_Z25sumReductionSegmentSharedPfS__param_1];
	cvta.to.global.u64 	%rd3, %rd2;
	mov.u32 	%r3, %ctaid.x;
	shl.b32 	%r4, %r3, 3;
	mov.u32 	%r1, %tid.x;
	add.s32 	%r5, %r4, %r1;
	mul.wide.u32 	%rd4, %r5, 4;
	add.s64 	%rd5, %rd3, %rd4;
	ld.global.f32 	%f1, [%rd5];
	add.s32 	%r6, %r5, 4;
	mul.wide.u32 	%rd6, %r6, 4;
	add.s64 	%rd7, %rd3, %rd6;
	ld.global.f32 	%f2, [%rd7];
	add.f32 	%f3, %f1, %f2;
	shl.b32 	%r7, %r1, 2;
	mov.u32 	%r8, _ZZ25sumReductionSegmentSharedPfS_E11shared_data;
	add.s32 	%r2, %r8, %r7;
	st.shared.f32 	[%r2], %f3;
	bar.sync 	0;
	setp.gt.u32 	%p1, %r1, 1;
	@%p1 bra 	$L__BB0_2;
	ld.shared.f32 	%f4, [%r2+8];
	ld.shared.f32 	%f5, [%r2];
	add.f32 	%f6, %f4, %f5;
	st.shared.f32 	[%r2], %f6;
$L__BB0_2:
	bar.sync 	0;
	setp.ne.s32 	%p2, %r1, 0;
	@%p2 bra 	$L__BB0_4;
	ld.shared.f32 	%f7, [_ZZ25sumReductionSegmentSharedPfS_E11shared_data+4];
	ld.shared.f32 	%f8, [%r2];
	add.f32 	%f9, %f7, %f8;
	st.shared.f32 	[%r2], %f9;
$L__BB0_4:
	setp.ne.s32 	%p3, %r1, 0;
	bar.sync 	0;
	@%p3 bra 	$L__BB0_6;
	ld.shared.f32 	%f10, [_ZZ25sumReductionSegmentSharedPfS_E11shared_data];
	cvta.to.global.u64 	%rd8, %rd1;
	atom.global.add.f32 	%f11, [%rd8], %f10;
$L__BB0_6:
	ret;

}


// ===== COMPILED SASS (sm_100) =====

	.target	sm_100

	.elftype	@"ET_EXEC"


//--------------------- .note.nv.tkinfo           --------------------------
	.section	.note.nv.tkinfo,"",@"SHT_NOTE"
	.sectionflags	@"SHF_NOTE_NV_TKINFO"
	.tkinfo
        /*0018*/ 	.word	0x00000002
        /*0030*/ 	.string	""
        /*0030*/ 	.string	"ptxas"
        /*0030*/ 	.string	"Cuda compilation tools, release 13.0, V13.0.88"
        /*0030*/ 	.string	"Build cuda_13.0.r13.0/compiler.36424714_0"
        /*0030*/ 	.string	"-arch sm_100 -m 64 "



//--------------------- .note.nv.cuinfo           --------------------------
	.section	.note.nv.cuinfo,"",@"SHT_NOTE"
	.sectionflags	@"SHF_NOTE_NV_CUINFO"
        /*0018*/ 	.short	0x0002
        /*001a*/ 	.short	0x0064
        /*001c*/ 	.short	0x0082
	.zero		2


//--------------------- .nv.info                  --------------------------
	.section	.nv.info,"",@"SHT_CUDA_INFO"
	.align	4


	//----- nvinfo : EIATTR_REGCOUNT
	.align		4
        /*0000*/ 	.byte	0x04, 0x2f
        /*0002*/ 	.short	(.L_1 - .L_0)
	.align		4
.L_0:
        /*0004*/ 	.word	index@(_Z25sumReductionSegmentSharedPfS_)
        /*0008*/ 	.word	0x0000000b


	//----- nvinfo : EIATTR_FRAME_SIZE
	.align		4
.L_1:
        /*000c*/ 	.byte	0x04, 0x11
        /*000e*/ 	.short	(.L_3 - .L_2)
	.align		4
.L_2:
        /*0010*/ 	.word	index@(_Z25sumReductionSegmentSharedPfS_)
        /*0014*/ 	.word	0x00000000


	//----- nvinfo : EIATTR_MIN_STACK_SIZE
	.align		4
.L_3:
        /*0018*/ 	.byte	0x04, 0x12
        /*001a*/ 	.short	(.L_5 - .L_4)
	.align		4
.L_4:
        /*001c*/ 	.word	index@(_Z25sumReductionSegmentSharedPfS_)
        /*0020*/ 	.word	0x00000000
.L_5:


//--------------------- .nv.compat                --------------------------
	.section	.nv.compat,"",@"SHT_CUDA_COMPAT_INFO"
	.align	4
        /*0000*/ 	.byte	0x02, 0x09, 0x00, 0x00, 0x02, 0x02, 0x01, 0x00, 0x02, 0x05, 0x05, 0x00, 0x03, 0x07, 0x01, 0x01
        /*0010*/ 	.byte	0x02, 0x03, 0x00, 0x00, 0x02, 0x06, 0x01, 0x00, 0x04, 0x0b, 0x08, 0x00, 0x09, 0x00, 0x00, 0x00
        /*0020*/ 	.byte	0x00, 0x00, 0x00, 0x00


//--------------------- .nv.info._Z25sumReductionSegmentSharedPfS_ --------------------------
	.section	.nv.info._Z25sumReductionSegmentSharedPfS_,"",@"SHT_CUDA_INFO"
	.sectionflags	@""
	.align	4


	//----- nvinfo : EIATTR_CUDA_API_VERSION
	.align		4
        /*0000*/ 	.byte	0x04, 0x37
        /*0002*/ 	.short	(.L_7 - .L_6)
.L_6:
        /*0004*/ 	.word	0x00000082


	//----- nvinfo : EIATTR_KPARAM_INFO
	.align		4
.L_7:
        /*0008*/ 	.byte	0x04, 0x17
        /*000a*/ 	.short	(.L_9 - .L_8)
.L_8:
        /*000c*/ 	.word	0x00000000
        /*0010*/ 	.short	0x0001
        /*0012*/ 	.short	0x0008
        /*0014*/ 	.byte	0x00, 0xf5, 0x21, 0x00


	//----- nvinfo : EIATTR_KPARAM_INFO
	.align		4
.L_9:
        /*0018*/ 	.byte	0x04, 0x17
        /*001a*/ 	.short	(.L_11 - .L_10)
.L_10:
        /*001c*/ 	.word	0x00000000
        /*0020*/ 	.short	0x0000
        /*0022*/ 	.short	0x0000
        /*0024*/ 	.byte	0x00, 0xf5, 0x21, 0x00


	//----- nvinfo : EIATTR_SPARSE_MMA_MASK
	.align		4
.L_11:
        /*0028*/ 	.byte	0x03, 0x50
        /*002a*/ 	.short	0x0000


	//----- nvinfo : EIATTR_MAXREG_COUNT
	.align		4
        /*002c*/ 	.byte	0x03, 0x1b
        /*002e*/ 	.short	0x00ff


	//----- nvinfo : EIATTR_NUM_BARRIERS
	.align		4
        /*0030*/ 	.byte	0x02, 0x4c
        /*0032*/ 	.byte	0x01
	.zero		1


	//----- nvinfo : EIATTR_MERCURY_ISA_VERSION
	.align		4
        /*0034*/ 	.byte	0x03, 0x5f
        /*0036*/ 	.short	0x0101


	//----- nvinfo : EIATTR_VRC_CTA_INIT_COUNT
	.align		4
        /*0038*/ 	.byte	0x02, 0x4a
	.zero		1
	.zero		1


	//----- nvinfo : EIATTR_EXIT_INSTR_OFFSETS
	.align		4
        /*003c*/ 	.byte	0x04, 0x1c
        /*003e*/ 	.short	(.L_13 - .L_12)


	//   ....[0]....
.L_12:
        /*0040*/ 	.word	0x000001e0


	//   ....[1]....
        /*0044*/ 	.word	0x00000220


	//----- nvinfo : EIATTR_CBANK_PARAM_SIZE
	.align		4
.L_13:
        /*0048*/ 	.byte	0x03, 0x19
        /*004a*/ 	.short	0x0010


	//----- nvinfo : EIATTR_PARAM_CBANK
	.align		4
        /*004c*/ 	.byte	0x04, 0x0a
        /*004e*/ 	.short	(.L_15 - .L_14)
	.align		4
.L_14:
        /*0050*/ 	.word	index@(.nv.constant0._Z25sumReductionSegmentSharedPfS_)
        /*0054*/ 	.short	0x0380
        /*0056*/ 	.short	0x0010


	//----- nvinfo : EIATTR_SW_WAR
	.align		4
.L_15:
        /*0058*/ 	.byte	0x04, 0x36
        /*005a*/ 	.short	(.L_17 - .L_16)
.L_16:
        /*005c*/ 	.word	0x00000008
.L_17:


//--------------------- .nv.callgraph             --------------------------
	.section	.nv.callgraph,"",@"SHT_CUDA_CALLGRAPH"
	.align	4
	.sectionentsize	8
	.align		4
        /*0000*/ 	.word	0x00000000
	.align		4
        /*0004*/ 	.word	0xffffffff
	.align		4
        /*0008*/ 	.word	0x00000000
	.align		4
        /*000c*/ 	.word	0xfffffffe
	.align		4
        /*0010*/ 	.word	0x00000000
	.align		4
        /*0014*/ 	.word	0xfffffffd
	.align		4
        /*0018*/ 	.word	0x00000000
	.align		4
        /*001c*/ 	.word	0xfffffffc


//--------------------- .text._Z25sumReductionSegmentSharedPfS_ --------------------------
	.section	.text._Z25sumReductionSegmentSharedPfS_,"ax",@progbits
	.align	128
        .global         _Z25sumReductionSegmentSharedPfS_
        .type           _Z25sumReductionSegmentSharedPfS_,@function
        .size           _Z25sumReductionSegmentSharedPfS_,(.L_x_1 - _Z25sumReductionSegmentSharedPfS_)
        .other          _Z25sumReductionSegmentSharedPfS_,@"STO_CUDA_ENTRY STV_DEFAULT"
_Z25sumReductionSegmentSharedPfS_:
.text._Z25sumReductionSegmentSharedPfS_:
[----:B------:R-:W-:Y:S01]  /*0000*/  LDC R1, c[0x0][0x37c] ;  /* 0x0000df00ff017b82 */ /* 0x000fe20000000800 */
[----:B------:R-:W0:Y:S07]  /*0010*/  S2R R8, SR_TID.X ;  /* 0x0000000000087919 */ /* 0x000e2e0000002100 */
[----:B------:R-:W1:Y:S01]  /*0020*/  LDC.64 R4, c[0x0][0x380] ;  /* 0x0000e000ff047b82 */ /* 0x000e620000000a00 */
[----:B------:R-:W2:Y:S01]  /*0030*/  LDCU.64 UR6, c[0x0][0x358] ;  /* 0x00006b00ff0677ac */ /* 0x000ea20008000a00 */
[----:B------:R-:W0:Y:S02]  /*0040*/  S2R R3, SR_CTAID.X ;  /* 0x0000000000037919 */ /* 0x000e240000002500 */
[----:B0-----:R-:W-:-:S04]  /*0050*/  LEA R3, R3, R8, 0x3 ;  /* 0x0000000803037211 */ /* 0x001fc800078e18ff */
[C---:B------:R-:W-:Y:S01]  /*0060*/  IADD3 R7, PT, PT, R3.reuse, 0x4, RZ ;  /* 0x0000000403077810 */ /* 0x040fe20007ffe0ff */
[----:B-1----:R-:W-:-:S04]  /*0070*/  IMAD.WIDE.U32 R2, R3, 0x4, R4 ;  /* 0x0000000403027825 */ /* 0x002fc800078e0004 */
[----:B------:R-:W-:Y:S02]  /*0080*/  IMAD.WIDE.U32 R4, R7, 0x4, R4 ;  /* 0x0000000407047825 */ /* 0x000fe400078e0004 */
[----:B--2---:R-:W2:Y:S04]  /*0090*/  LDG.E R2, desc[UR6][R2.64] ;  /* 0x0000000602027981 */ /* 0x004ea8000c1e1900 */
[----:B------:R-:W2:Y:S01]  /*00a0*/  LDG.E R5, desc[UR6][R4.64] ;  /* 0x0000000604057981 */ /* 0x000ea2000c1e1900 */
[----:B------:R-:W0:Y:S01]  /*00b0*/  S2UR UR5, SR_CgaCtaId ;  /* 0x00000000000579c3 */ /* 0x000e220000008800 */
[----:B------:R-:W-:Y:S01]  /*00c0*/  UMOV UR4, 0x400 ;  /* 0x0000040000047882 */ /* 0x000fe20000000000 */
[C---:B------:R-:W-:Y:S02]  /*00d0*/  ISETP.GT.U32.AND P0, PT, R8.reuse, 0x1, PT ;  /* 0x000000010800780c */ /* 0x040fe40003f04070 */
[----:B------:R-:W-:Y:S01]  /*00e0*/  ISETP.NE.AND P1, PT, R8, RZ, PT ;  /* 0x000000ff0800720c */ /* 0x000fe20003f25270 */
[----:B0-----:R-:W-:-:S06]  /*00f0*/  ULEA UR4, UR5, UR4, 0x18 ;  /* 0x0000000405047291 */ /* 0x001fcc000f8ec0ff */
[----:B------:R-:W-:Y:S01]  /*0100*/  LEA R7, R8, UR4, 0x2 ;  /* 0x0000000408077c11 */ /* 0x000fe2000f8e10ff */
[----:B--2---:R-:W-:-:S05]  /*0110*/  FADD R0, R2, R5 ;  /* 0x0000000502007221 */ /* 0x004fca0000000000 */
[----:B------:R-:W-:Y:S01]  /*0120*/  STS [R7], R0 ;  /* 0x0000000007007388 */ /* 0x000fe20000000800 */
[----:B------:R-:W-:Y:S06]  /*0130*/  BAR.SYNC.DEFER_BLOCKING 0x0 ;  /* 0x0000000000007b1d */ /* 0x000fec0000010000 */
[----:B------:R-:W-:Y:S04]  /*0140*/  @!P0 LDS R6, [R7+0x8] ;  /* 0x0000080007068984 */ /* 0x000fe80000000800 */
[----:B------:R-:W0:Y:S02]  /*0150*/  @!P0 LDS R3, [R7] ;  /* 0x0000000007038984 */ /* 0x000e240000000800 */
[----:B0-----:R-:W-:-:S05]  /*0160*/  @!P0 FADD R6, R6, R3 ;  /* 0x0000000306068221 */ /* 0x001fca0000000000 */
[----:B------:R-:W-:Y:S01]  /*0170*/  @!P0 STS [R7], R6 ;  /* 0x0000000607008388 */ /* 0x000fe20000000800 */
[----:B------:R-:W-:Y:S06]  /*0180*/  BAR.SYNC.DEFER_BLOCKING 0x0 ;  /* 0x0000000000007b1d */ /* 0x000fec0000010000 */
[----:B------:R-:W-:Y:S04]  /*0190*/  @!P1 LDS R2, [UR4+0x4] ;  /* 0x00000404ff029984 */ /* 0x000fe80008000800 */
[----:B------:R-:W0:Y:S02]  /*01a0*/  @!P1 LDS R3, [R7] ;  /* 0x0000000007039984 */ /* 0x000e240000000800 */
[----:B0-----:R-:W-:-:S05]  /*01b0*/  @!P1 FADD R2, R2, R3 ;  /* 0x0000000302029221 */ /* 0x001fca0000000000 */
[----:B------:R0:W-:Y:S01]  /*01c0*/  @!P1 STS [R7], R2 ;  /* 0x0000000207009388 */ /* 0x0001e20000000800 */
[----:B------:R-:W-:Y:S06]  /*01d0*/  BAR.SYNC.DEFER_BLOCKING 0x0 ;  /* 0x0000000000007b1d */ /* 0x000fec0000010000 */
[----:B------:R-:W-:Y:S05]  /*01e0*/  @P1 EXIT ;  /* 0x000000000000194d */ /* 0x000fea0003800000 */
[----:B------:R-:W1:Y:S01]  /*01f0*/  LDS R5, [UR4] ;  /* 0x00000004ff057984 */ /* 0x000e620008000800 */
[----:B0-----:R-:W1:Y:S03]  /*0200*/  LDC.64 R2, c[0x0][0x388] ;  /* 0x0000e200ff027b82 */ /* 0x001e660000000a00 */
[----:B-1----:R-:W-:Y:S01]  /*0210*/  REDG.E.ADD.F32.FTZ.RN.STRONG.GPU desc[UR6][R2.64], R5 ;  /* 0x00000005020079a6 */ /* 0x002fe2000c12f306 */
[----:B------:R-:W-:Y:S05]  /*0220*/  EXIT ;  /* 0x000000000000794d */ /* 0x000fea0003800000 */
.L_x_0:
[----:B------:R-:W-:-:S00]  /*0230*/  BRA `(.L_x_0) ;  /* 0xfffffffc00fc7947 */ /* 0x000fc0000383ffff */
[----:B------:R-:W-:-:S00]  /*0240*/  NOP ;  /* 0x0000000000007918 */ /* 0x000fc00000000000 */
        /* <DEDUP_REMOVED lines=11> */
.L_x_1:


//--------------------- .nv.shared._Z25sumReductionSegmentSharedPfS_ --------------------------
	.section	.nv.shared._Z25sumReductionSegmentSharedPfS_,"aw",@nobits
	.sectionflags	@""
	.align	4
.nv.shared._Z25sumReductionSegmentSharedPfS_:
	.zero		1040


//--------------------- .nv.shared.reserved.0     --------------------------
	.section	.nv.shared.reserved.0,"aw",@nobits
	.weak		__nv_reservedSMEM_offset_0_alias
	.size		__nv_reservedSMEM_offset_0_alias, 0, 64
	.other		__nv_reservedSMEM_offset_0_alias,@"STO_CUDA_RESERVED_SHARED STV_DEFAULT"
__nv_reservedSMEM_offset_0_alias:
	.zero		0
	.zero		64


//--------------------- .nv.constant0._Z25sumReductionSegmentSharedPfS_ --------------------------
	.section	.nv.constant0._Z25sumReductionSegmentSharedPfS_,"a",@progbits
	.sectionflags	@""
	.align	4
.nv.constant0._Z25sumReductionSegmentSharedPfS_:
	.zero		912


//--------------------- SYMBOLS --------------------------

	.type		.nv.reservedSmem.offset0,@object
	.size		.nv.reservedSmem.offset0,0x4
	.type		.nv.reservedSmem.cap,@object
	.size		.nv.reservedSmem.cap,0x4
